//
// Generated by NVIDIA NVVM Compiler
//
// Compiler Build ID: CL-36424714
// Cuda compilation tools, release 13.0, V13.0.88
// Based on NVVM 20.0.0
//

.version 9.0
.target sm_100
.address_size 64

	// .globl	copyFFT

.visible .entry copyFFT(
	.param .u64 .ptr .align 1 copyFFT_param_0,
	.param .u64 .ptr .align 1 copyFFT_param_1,
	.param .u64 .ptr .align 1 copyFFT_param_2,
	.param .u64 .ptr .align 1 copyFFT_param_3,
	.param .u64 .ptr .align 1 copyFFT_param_4,
	.param .u64 .ptr .align 1 copyFFT_param_5,
	.param .u32 copyFFT_param_6,
	.param .u32 copyFFT_param_7,
	.param .u32 copyFFT_param_8,
	.param .u32 copyFFT_param_9,
	.param .u32 copyFFT_param_10
)
{
	.reg .pred 	%p<7>;
	.reg .b32 	%r<24>;
	.reg .b32 	%f<4>;
	.reg .b64 	%rd<20>;

	ld.param.u64 	%rd1, [copyFFT_param_0];
	ld.param.u64 	%rd2, [copyFFT_param_1];
	ld.param.u64 	%rd3, [copyFFT_param_2];
	ld.param.u64 	%rd4, [copyFFT_param_3];
	ld.param.u64 	%rd5, [copyFFT_param_4];
	ld.param.u64 	%rd6, [copyFFT_param_5];
	ld.param.u32 	%r4, [copyFFT_param_6];
	ld.param.u32 	%r5, [copyFFT_param_7];
	ld.param.u32 	%r6, [copyFFT_param_8];
	ld.param.u32 	%r9, [copyFFT_param_9];
	ld.param.u32 	%r8, [copyFFT_param_10];
	mov.u32 	%r10, %ctaid.x;
	mov.u32 	%r11, %ntid.x;
	mov.u32 	%r12, %tid.x;
	mad.lo.s32 	%r1, %r10, %r11, %r12;
	mov.u32 	%r13, %ctaid.y;
	mov.u32 	%r14, %ntid.y;
	mov.u32 	%r15, %tid.y;
	mad.lo.s32 	%r16, %r13, %r14, %r15;
	mov.u32 	%r17, %ctaid.z;
	mov.u32 	%r18, %ntid.z;
	mov.u32 	%r19, %tid.z;
	mad.lo.s32 	%r3, %r17, %r18, %r19;
	setp.ge.s32 	%p1, %r1, %r6;
	setp.ge.s32 	%p2, %r16, %r9;
	or.pred  	%p3, %p1, %p2;
	setp.ge.s32 	%p4, %r3, %r8;
	or.pred  	%p5, %p3, %p4;
	@%p5 bra 	$L__BB0_3;
	div.s32 	%r20, %r8, %r4;
	div.s32 	%r21, %r3, %r20;
	setp.ne.s32 	%p6, %r21, %r5;
	@%p6 bra 	$L__BB0_3;
	mad.lo.s32 	%r22, %r9, %r3, %r16;
	mad.lo.s32 	%r23, %r22, %r6, %r1;
	cvta.to.global.u64 	%rd7, %rd1;
	mul.wide.s32 	%rd8, %r23, 4;
	add.s64 	%rd9, %rd7, %rd8;
	ld.global.nc.f32 	%f1, [%rd9];
	cvta.to.global.u64 	%rd10, %rd4;
	add.s64 	%rd11, %rd10, %rd8;
	st.global.f32 	[%rd11], %f1;
	cvta.to.global.u64 	%rd12, %rd2;
	add.s64 	%rd13, %rd12, %rd8;
	ld.global.nc.f32 	%f2, [%rd13];
	cvta.to.global.u64 	%rd14, %rd5;
	add.s64 	%rd15, %rd14, %rd8;
	st.global.f32 	[%rd15], %f2;
	cvta.to.global.u64 	%rd16, %rd3;
	add.s64 	%rd17, %rd16, %rd8;
	ld.global.nc.f32 	%f3, [%rd17];
	cvta.to.global.u64 	%rd18, %rd6;
	add.s64 	%rd19, %rd18, %rd8;
	st.global.f32 	[%rd19], %f3;
$L__BB0_3:
	ret;

}


// ===== COMPILED SASS (sm_100) =====

	.target	sm_100

	.elftype	@"ET_EXEC"


//--------------------- .note.nv.tkinfo           --------------------------
	.section	.note.nv.tkinfo,"",@"SHT_NOTE"
	.sectionflags	@"SHF_NOTE_NV_TKINFO"
	.tkinfo
        /*0018*/ 	.word	0x00000002
        /*0030*/ 	.string	""
        /*0030*/ 	.string	"ptxas"
        /*0030*/ 	.string	"Cuda compilation tools, release 13.0, V13.0.88"
        /*0030*/ 	.string	"Build cuda_13.0.r13.0/compiler.36424714_0"
        /*0030*/ 	.string	"-arch sm_100 -m 64 "



//--------------------- .note.nv.cuinfo           --------------------------
	.section	.note.nv.cuinfo,"",@"SHT_NOTE"
	.sectionflags	@"SHF_NOTE_NV_CUINFO"
        /*0018*/ 	.short	0x0002
        /*001a*/ 	.short	0x0064
        /*001c*/ 	.short	0x0082
	.zero		2


//--------------------- .nv.info                  --------------------------
	.section	.nv.info,"",@"SHT_CUDA_INFO"
	.align	4


	//----- nvinfo : EIATTR_REGCOUNT
	.align		4
        /*0000*/ 	.byte	0x04, 0x2f
        /*0002*/ 	.short	(.L_1 - .L_0)
	.align		4
.L_0:
        /*0004*/ 	.word	index@(copyFFT)
        /*0008*/ 	.word	0x00000012


	//----- nvinfo : EIATTR_FRAME_SIZE
	.align		4
.L_1:
        /*000c*/ 	.byte	0x04, 0x11
        /*000e*/ 	.short	(.L_3 - .L_2)
	.align		4
.L_2:
        /*0010*/ 	.word	index@(copyFFT)
        /*0014*/ 	.word	0x00000000


	//----- nvinfo : EIATTR_MIN_STACK_SIZE
	.align		4
.L_3:
        /*0018*/ 	.byte	0x04, 0x12
        /*001a*/ 	.short	(.L_5 - .L_4)
	.align		4
.L_4:
        /*001c*/ 	.word	index@(copyFFT)
        /*0020*/ 	.word	0x00000000
.L_5:


//--------------------- .nv.compat                --------------------------
	.section	.nv.compat,"",@"SHT_CUDA_COMPAT_INFO"
	.align	4
        /*0000*/ 	.byte	0x02, 0x09, 0x00, 0x00, 0x02, 0x02, 0x01, 0x00, 0x02, 0x05, 0x05, 0x00, 0x03, 0x07, 0x01, 0x01
        /*0010*/ 	.byte	0x02, 0x03, 0x00, 0x00, 0x02, 0x06, 0x01, 0x00, 0x04, 0x0b, 0x08, 0x00, 0x09, 0x00, 0x00, 0x00
        /*0020*/ 	.byte	0x00, 0x00, 0x00, 0x00


//--------------------- .nv.info.copyFFT          --------------------------
	.section	.nv.info.copyFFT,"",@"SHT_CUDA_INFO"
	.sectionflags	@""
	.align	4


	//----- nvinfo : EIATTR_CUDA_API_VERSION
	.align		4
        /*0000*/ 	.byte	0x04, 0x37
        /*0002*/ 	.short	(.L_7 - .L_6)
.L_6:
        /*0004*/ 	.word	0x00000082


	//----- nvinfo : EIATTR_KPARAM_INFO
	.align		4
.L_7:
        /*0008*/ 	.byte	0x04, 0x17
        /*000a*/ 	.short	(.L_9 - .L_8)
.L_8:
        /*000c*/ 	.word	0x00000000
        /*0010*/ 	.short	0x000a
        /*0012*/ 	.short	0x0040
        /*0014*/ 	.byte	0x00, 0xf0, 0x11, 0x00


	//----- nvinfo : EIATTR_KPARAM_INFO
	.align		4
.L_9:
        /*0018*/ 	.byte	0x04, 0x17
        /*001a*/ 	.short	(.L_11 - .L_10)
.L_10:
        /*001c*/ 	.word	0x00000000
        /*0020*/ 	.short	0x0009
        /*0022*/ 	.short	0x003c
        /*0024*/ 	.byte	0x00, 0xf0, 0x11, 0x00


	//----- nvinfo : EIATTR_KPARAM_INFO
	.align		4
.L_11:
        /*0028*/ 	.byte	0x04, 0x17
        /*002a*/ 	.short	(.L_13 - .L_12)
.L_12:
        /*002c*/ 	.word	0x00000000
        /*0030*/ 	.short	0x0008
        /*0032*/ 	.short	0x0038
        /*0034*/ 	.byte	0x00, 0xf0, 0x11, 0x00


	//----- nvinfo : EIATTR_KPARAM_INFO
	.align		4
.L_13:
        /*0038*/ 	.byte	0x04, 0x17
        /*003a*/ 	.short	(.L_15 - .L_14)
.L_14:
        /*003c*/ 	.word	0x00000000
        /*0040*/ 	.short	0x0007
        /*0042*/ 	.short	0x0034
        /*0044*/ 	.byte	0x00, 0xf0, 0x11, 0x00


	//----- nvinfo : EIATTR_KPARAM_INFO
	.align		4
.L_15:
        /*0048*/ 	.byte	0x04, 0x17
        /*004a*/ 	.short	(.L_17 - .L_16)
.L_16:
        /*004c*/ 	.word	0x00000000
        /*0050*/ 	.short	0x0006
        /*0052*/ 	.short	0x0030
        /*0054*/ 	.byte	0x00, 0xf0, 0x11, 0x00


	//----- nvinfo : EIATTR_KPARAM_INFO
	.align		4
.L_17:
        /*0058*/ 	.byte	0x04, 0x17
        /*005a*/ 	.short	(.L_19 - .L_18)
.L_18:
        /*005c*/ 	.word	0x00000000
        /*0060*/ 	.short	0x0005
        /*0062*/ 	.short	0x0028
        /*0064*/ 	.byte	0x00, 0xf5, 0x21, 0x00


	//----- nvinfo : EIATTR_KPARAM_INFO
	.align		4
.L_19:
        /*0068*/ 	.byte	0x04, 0x17
        /*006a*/ 	.short	(.L_21 - .L_20)
.L_20:
        /*006c*/ 	.word	0x00000000
        /*0070*/ 	.short	0x0004
        /*0072*/ 	.short	0x0020
        /*0074*/ 	.byte	0x00, 0xf5, 0x21, 0x00


	//----- nvinfo : EIATTR_KPARAM_INFO
	.align		4
.L_21:
        /*0078*/ 	.byte	0x04, 0x17
        /*007a*/ 	.short	(.L_23 - .L_22)
.L_22:
        /*007c*/ 	.word	0x00000000
        /*0080*/ 	.short	0x0003
        /*0082*/ 	.short	0x0018
        /*0084*/ 	.byte	0x00, 0xf5, 0x21, 0x00


	//----- nvinfo : EIATTR_KPARAM_INFO
	.align		4
.L_23:
        /*0088*/ 	.byte	0x04, 0x17
        /*008a*/ 	.short	(.L_25 - .L_24)
.L_24:
        /*008c*/ 	.word	0x00000000
        /*0090*/ 	.short	0x0002
        /*0092*/ 	.short	0x0010
        /*0094*/ 	.byte	0x00, 0xf5, 0x21, 0x00


	//----- nvinfo : EIATTR_KPARAM_INFO
	.align		4
.L_25:
        /*0098*/ 	.byte	0x04, 0x17
        /*009a*/ 	.short	(.L_27 - .L_26)
.L_26:
        /*009c*/ 	.word	0x00000000
        /*00a0*/ 	.short	0x0001
        /*00a2*/ 	.short	0x0008
        /*00a4*/ 	.byte	0x00, 0xf5, 0x21, 0x00


	//----- nvinfo : EIATTR_KPARAM_INFO
	.align		4
.L_27:
        /*00a8*/ 	.byte	0x04, 0x17
        /*00aa*/ 	.short	(.L_29 - .L_28)
.L_28:
        /*00ac*/ 	.word	0x00000000
        /*00b0*/ 	.short	0x0000
        /*00b2*/ 	.short	0x0000
        /*00b4*/ 	.byte	0x00, 0xf5, 0x21, 0x00


	//----- nvinfo : EIATTR_SPARSE_MMA_MASK
	.align		4
.L_29:
        /*00b8*/ 	.byte	0x03, 0x50
        /*00ba*/ 	.short	0x0000


	//----- nvinfo : EIATTR_MAXREG_COUNT
	.align		4
        /*00bc*/ 	.byte	0x03, 0x1b
        /*00be*/ 	.short	0x00ff


	//----- nvinfo : EIATTR_MERCURY_ISA_VERSION
	.align		4
        /*00c0*/ 	.byte	0x03, 0x5f
        /*00c2*/ 	.short	0x0101


	//----- nvinfo : EIATTR_VRC_CTA_INIT_COUNT
	.align		4
        /*00c4*/ 	.byte	0x02, 0x4a
	.zero		1
	.zero		1


	//----- nvinfo : EIATTR_EXIT_INSTR_OFFSETS
	.align		4
        /*00c8*/ 	.byte	0x04, 0x1c
        /*00ca*/ 	.short	(.L_31 - .L_30)


	//   ....[0]....
.L_30:
        /*00cc*/ 	.word	0x00000120


	//   ....[1]....
        /*00d0*/ 	.word	0x00000470


	//   ....[2]....
        /*00d4*/ 	.word	0x000005d0


	//----- nvinfo : EIATTR_CBANK_PARAM_SIZE
	.align		4
.L_31:
        /*00d8*/ 	.byte	0x03, 0x19
        /*00da*/ 	.short	0x0044


	//----- nvinfo : EIATTR_PARAM_CBANK
	.align		4
        /*00dc*/ 	.byte	0x04, 0x0a
        /*00de*/ 	.short	(.L_33 - .L_32)
	.align		4
.L_32:
        /*00e0*/ 	.word	index@(.nv.constant0.copyFFT)
        /*00e4*/ 	.short	0x0380
        /*00e6*/ 	.short	0x0044


	//----- nvinfo : EIATTR_SW_WAR
	.align		4
.L_33:
        /*00e8*/ 	.byte	0x04, 0x36
        /*00ea*/ 	.short	(.L_35 - .L_34)
.L_34:
        /*00ec*/ 	.word	0x00000008
.L_35:


//--------------------- .nv.callgraph             --------------------------
	.section	.nv.callgraph,"",@"SHT_CUDA_CALLGRAPH"
	.align	4
	.sectionentsize	8
	.align		4
        /*0000*/ 	.word	0x00000000
	.align		4
        /*0004*/ 	.word	0xffffffff
	.align		4
        /*0008*/ 	.word	0x00000000
	.align		4
        /*000c*/ 	.word	0xfffffffe
	.align		4
        /*0010*/ 	.word	0x00000000
	.align		4
        /*0014*/ 	.word	0xfffffffd
	.align		4
        /*0018*/ 	.word	0x00000000
	.align		4
        /*001c*/ 	.word	0xfffffffc


//--------------------- .text.copyFFT             --------------------------
	.section	.text.copyFFT,"ax",@progbits
	.align	128
        .global         copyFFT
        .type           copyFFT,@function
        .size           copyFFT,(.L_x_1 - copyFFT)
        .other          copyFFT,@"STO_CUDA_ENTRY STV_DEFAULT"
copyFFT:
.text.copyFFT:
[----:B------:R-:W-:Y:S01]  /*0000*/  LDC R1, c[0x0][0x37c] ;  /* 0x0000df00ff017b82 */ /* 0x000fe20000000800 */
[----:B------:R-:W0:Y:S07]  /*0010*/  S2R R5, SR_TID.Y ;  /* 0x0000000000057919 */ /* 0x000e2e0000002200 */
[----:B------:R-:W1:Y:S01]  /*0020*/  LDC R2, c[0x0][0x360] ;  /* 0x0000d800ff027b82 */ /* 0x000e620000000800 */
[----:B------:R-:W2:Y:S01]  /*0030*/  LDCU.64 UR8, c[0x0][0x3b8] ;  /* 0x00007700ff0877ac */ /* 0x000ea20008000a00 */
[----:B------:R-:W1:Y:S01]  /*0040*/  S2R R3, SR_TID.X ;  /* 0x0000000000037919 */ /* 0x000e620000002100 */
[----:B------:R-:W3:Y:S05]  /*0050*/  S2R R7, SR_TID.Z ;  /* 0x0000000000077919 */ /* 0x000eea0000002300 */
[----:B------:R-:W0:Y:S08]  /*0060*/  S2UR UR5, SR_CTAID.Y ;  /* 0x00000000000579c3 */ /* 0x000e300000002600 */
[----:B------:R-:W0:Y:S08]  /*0070*/  LDC R0, c[0x0][0x364] ;  /* 0x0000d900ff007b82 */ /* 0x000e300000000800 */
[----:B------:R-:W1:Y:S08]  /*0080*/  S2UR UR4, SR_CTAID.X ;  /* 0x00000000000479c3 */ /* 0x000e700000002500 */
[----:B------:R-:W3:Y:S08]  /*0090*/  S2UR UR6, SR_CTAID.Z ;  /* 0x00000000000679c3 */ /* 0x000ef00000002700 */
[----:B------:R-:W3:Y:S01]  /*00a0*/  LDC R4, c[0x0][0x368] ;  /* 0x0000da00ff047b82 */ /* 0x000ee20000000800 */
[----:B0-----:R-:W-:-:S05]  /*00b0*/  IMAD R0, R0, UR5, R5 ;  /* 0x0000000500007c24 */ /* 0x001fca000f8e0205 */
[----:B--2---:R-:W-:Y:S02]  /*00c0*/  ISETP.GE.AND P0, PT, R0, UR9, PT ;  /* 0x0000000900007c0c */ /* 0x004fe4000bf06270 */
[----:B------:R-:W0:Y:S01]  /*00d0*/  LDC R8, c[0x0][0x3c0] ;  /* 0x0000f000ff087b82 */ /* 0x000e220000000800 */
[----:B-1----:R-:W-:-:S05]  /*00e0*/  IMAD R2, R2, UR4, R3 ;  /* 0x0000000402027c24 */ /* 0x002fca000f8e0203 */
[----:B------:R-:W-:Y:S01]  /*00f0*/  ISETP.GE.OR P0, PT, R2, UR8, P0 ;  /* 0x0000000802007c0c */ /* 0x000fe20008706670 */
[----:B---3--:R-:W-:-:S05]  /*0100*/  IMAD R3, R4, UR6, R7 ;  /* 0x0000000604037c24 */ /* 0x008fca000f8e0207 */
[----:B0-----:R-:W-:-:S13]  /*0110*/  ISETP.GE.OR P0, PT, R3, R8, P0 ;  /* 0x000000080300720c */ /* 0x001fda0000706670 */
[----:B------:R-:W-:Y:S05]  /*0120*/  @P0 EXIT ;  /* 0x000000000000094d */ /* 0x000fea0003800000 */
[----:B------:R-:W0:Y:S01]  /*0130*/  LDC R9, c[0x0][0x3b0] ;  /* 0x0000ec00ff097b82 */ /* 0x000e220000000800 */
[----:B------:R-:W1:Y:S01]  /*0140*/  LDCU UR4, c[0x0][0x3b4] ;  /* 0x00007680ff0477ac */ /* 0x000e620008000800 */
[----:B0-----:R-:W-:-:S04]  /*0150*/  IABS R7, R9 ;  /* 0x0000000900077213 */ /* 0x001fc80000000000 */
[----:B------:R-:W0:Y:S08]  /*0160*/  I2F.RP R6, R7 ;  /* 0x0000000700067306 */ /* 0x000e300000209400 */
[----:B0-----:R-:W0:Y:S02]  /*0170*/  MUFU.RCP R6, R6 ;  /* 0x0000000600067308 */ /* 0x001e240000001000 */
[----:B0-----:R-:W-:-:S06]  /*0180*/  VIADD R4, R6, 0xffffffe ;  /* 0x0ffffffe06047836 */ /* 0x001fcc0000000000 */
[----:B------:R0:W2:Y:S02]  /*0190*/  F2I.FTZ.U32.TRUNC.NTZ R5, R4 ;  /* 0x0000000400057305 */ /* 0x0000a4000021f000 */
[----:B0-----:R-:W-:Y:S02]  /*01a0*/  HFMA2 R4, -RZ, RZ, 0, 0 ;  /* 0x00000000ff047431 */ /* 0x001fe400000001ff */
[----:B--2---:R-:W-:-:S04]  /*01b0*/  IMAD.MOV R10, RZ, RZ, -R5 ;  /* 0x000000ffff0a7224 */ /* 0x004fc800078e0a05 */
[----:B------:R-:W-:Y:S01]  /*01c0*/  IMAD R11, R10, R7, RZ ;  /* 0x000000070a0b7224 */ /* 0x000fe200078e02ff */
[----:B------:R-:W-:-:S03]  /*01d0*/  IABS R10, R8 ;  /* 0x00000008000a7213 */ /* 0x000fc60000000000 */
[----:B------:R-:W-:Y:S01]  /*01e0*/  IMAD.HI.U32 R5, R5, R11, R4 ;  /* 0x0000000b05057227 */ /* 0x000fe200078e0004 */
[----:B------:R-:W-:Y:S02]  /*01f0*/  LOP3.LUT R4, R8, R9, RZ, 0x3c, !PT ;  /* 0x0000000908047212 */ /* 0x000fe400078e3cff */
[----:B------:R-:W-:Y:S02]  /*0200*/  IABS R11, R3 ;  /* 0x00000003000b7213 */ /* 0x000fe40000000000 */
[----:B------:R-:W-:Y:S01]  /*0210*/  ISETP.GE.AND P1, PT, R4, RZ, PT ;  /* 0x000000ff0400720c */ /* 0x000fe20003f26270 */
[----:B------:R-:W-:-:S04]  /*0220*/  IMAD.HI.U32 R5, R5, R10, RZ ;  /* 0x0000000a05057227 */ /* 0x000fc800078e00ff */
[----:B------:R-:W-:-:S04]  /*0230*/  IMAD.MOV R6, RZ, RZ, -R5 ;  /* 0x000000ffff067224 */ /* 0x000fc800078e0a05 */
[----:B------:R-:W-:-:S05]  /*0240*/  IMAD R6, R7, R6, R10 ;  /* 0x0000000607067224 */ /* 0x000fca00078e020a */
[----:B------:R-:W-:-:S13]  /*0250*/  ISETP.GT.U32.AND P2, PT, R7, R6, PT ;  /* 0x000000060700720c */ /* 0x000fda0003f44070 */
[-C--:B------:R-:W-:Y:S01]  /*0260*/  @!P2 IADD3 R6, PT, PT, R6, -R7.reuse, RZ ;  /* 0x800000070606a210 */ /* 0x080fe20007ffe0ff */
[----:B------:R-:W-:Y:S01]  /*0270*/  @!P2 VIADD R5, R5, 0x1 ;  /* 0x000000010505a836 */ /* 0x000fe20000000000 */
[----:B------:R-:W-:Y:S02]  /*0280*/  ISETP.NE.AND P2, PT, R9, RZ, PT ;  /* 0x000000ff0900720c */ /* 0x000fe40003f45270 */
[----:B------:R-:W-:-:S13]  /*0290*/  ISETP.GE.U32.AND P0, PT, R6, R7, PT ;  /* 0x000000070600720c */ /* 0x000fda0003f06070 */
[----:B------:R-:W-:-:S05]  /*02a0*/  @P0 IADD3 R5, PT, PT, R5, 0x1, RZ ;  /* 0x0000000105050810 */ /* 0x000fca0007ffe0ff */
[----:B------:R-:W-:-:S05]  /*02b0*/  IMAD.MOV.U32 R10, RZ, RZ, R5 ;  /* 0x000000ffff0a7224 */ /* 0x000fca00078e0005 */
[----:B------:R-:W-:Y:S02]  /*02c0*/  @!P1 IADD3 R10, PT, PT, -R10, RZ, RZ ;  /* 0x000000ff0a0a9210 */ /* 0x000fe40007ffe1ff */
[----:B------:R-:W-:-:S04]  /*02d0*/  @!P2 LOP3.LUT R10, RZ, R9, RZ, 0x33, !PT ;  /* 0x00000009ff0aa212 */ /* 0x000fc800078e33ff */
[-C--:B------:R-:W-:Y:S02]  /*02e0*/  IABS R7, R10.reuse ;  /* 0x0000000a00077213 */ /* 0x080fe40000000000 */
[----:B------:R-:W-:Y:S02]  /*02f0*/  IABS R12, R10 ;  /* 0x0000000a000c7213 */ /* 0x000fe40000000000 */
[----:B------:R-:W0:Y:S08]  /*0300*/  I2F.RP R6, R7 ;  /* 0x0000000700067306 */ /* 0x000e300000209400 */
[----:B0-----:R-:W0:Y:S02]  /*0310*/  MUFU.RCP R6, R6 ;  /* 0x0000000600067308 */ /* 0x001e240000001000 */
[----:B0-----:R-:W-:-:S02]  /*0320*/  VIADD R4, R6, 0xffffffe ;  /* 0x0ffffffe06047836 */ /* 0x001fc40000000000 */
[----:B------:R-:W-:-:S04]  /*0330*/  IMAD.MOV R6, RZ, RZ, -R12 ;  /* 0x000000ffff067224 */ /* 0x000fc800078e0a0c */
[----:B------:R0:W2:Y:S02]  /*0340*/  F2I.FTZ.U32.TRUNC.NTZ R5, R4 ;  /* 0x0000000400057305 */ /* 0x0000a4000021f000 */
[----:B0-----:R-:W-:Y:S02]  /*0350*/  MOV R4, RZ ;  /* 0x000000ff00047202 */ /* 0x001fe40000000f00 */
[----:B--2---:R-:W-:-:S05]  /*0360*/  IADD3 R8, PT, PT, RZ, -R5, RZ ;  /* 0x80000005ff087210 */ /* 0x004fca0007ffe0ff */
[----:B------:R-:W-:Y:S02]  /*0370*/  IMAD R9, R8, R7, RZ ;  /* 0x0000000708097224 */ /* 0x000fe400078e02ff */
[----:B------:R-:W-:Y:S02]  /*0380*/  IMAD.MOV.U32 R8, RZ, RZ, R11 ;  /* 0x000000ffff087224 */ /* 0x000fe400078e000b */
[----:B------:R-:W-:-:S06]  /*0390*/  IMAD.HI.U32 R5, R5, R9, R4 ;  /* 0x0000000905057227 */ /* 0x000fcc00078e0004 */
[----:B------:R-:W-:-:S04]  /*03a0*/  IMAD.HI.U32 R5, R5, R8, RZ ;  /* 0x0000000805057227 */ /* 0x000fc800078e00ff */
[----:B------:R-:W-:-:S05]  /*03b0*/  IMAD R4, R5, R6, R8 ;  /* 0x0000000605047224 */ /* 0x000fca00078e0208 */
[----:B------:R-:W-:-:S13]  /*03c0*/  ISETP.GT.U32.AND P2, PT, R7, R4, PT ;  /* 0x000000040700720c */ /* 0x000fda0003f44070 */
[-C--:B------:R-:W-:Y:S01]  /*03d0*/  @!P2 IADD3 R4, PT, PT, R4, -R7.reuse, RZ ;  /* 0x800000070404a210 */ /* 0x080fe20007ffe0ff */
[----:B------:R-:W-:Y:S01]  /*03e0*/  @!P2 VIADD R5, R5, 0x1 ;  /* 0x000000010505a836 */ /* 0x000fe20000000000 */
[----:B------:R-:W-:Y:S02]  /*03f0*/  ISETP.NE.AND P2, PT, R10, RZ, PT ;  /* 0x000000ff0a00720c */ /* 0x000fe40003f45270 */
[----:B------:R-:W-:Y:S02]  /*0400*/  ISETP.GE.U32.AND P0, PT, R4, R7, PT ;  /* 0x000000070400720c */ /* 0x000fe40003f06070 */
[----:B------:R-:W-:-:S04]  /*0410*/  LOP3.LUT R4, R3, R10, RZ, 0x3c, !PT ;  /* 0x0000000a03047212 */ /* 0x000fc800078e3cff */
[----:B------:R-:W-:-:S07]  /*0420*/  ISETP.GE.AND P1, PT, R4, RZ, PT ;  /* 0x000000ff0400720c */ /* 0x000fce0003f26270 */
[----:B------:R-:W-:-:S06]  /*0430*/  @P0 IADD3 R5, PT, PT, R5, 0x1, RZ ;  /* 0x0000000105050810 */ /* 0x000fcc0007ffe0ff */
[----:B------:R-:W-:Y:S01]  /*0440*/  @!P1 IMAD.MOV R5, RZ, RZ, -R5 ;  /* 0x000000ffff059224 */ /* 0x000fe200078e0a05 */
[----:B------:R-:W-:-:S04]  /*0450*/  @!P2 LOP3.LUT R5, RZ, R10, RZ, 0x33, !PT ;  /* 0x0000000aff05a212 */ /* 0x000fc800078e33ff */
[----:B-1----:R-:W-:-:S13]  /*0460*/  ISETP.NE.AND P0, PT, R5, UR4, PT ;  /* 0x0000000405007c0c */ /* 0x002fda000bf05270 */
[----:B------:R-:W-:Y:S05]  /*0470*/  @P0 EXIT ;  /* 0x000000000000094d */ /* 0x000fea0003800000 */
[----:B------:R-:W0:Y:S01]  /*0480*/  LDC.64 R4, c[0x0][0x380] ;  /* 0x0000e000ff047b82 */ /* 0x000e220000000a00 */
[----:B------:R-:W1:Y:S01]  /*0490*/  LDCU.64 UR4, c[0x0][0x358] ;  /* 0x00006b00ff0477ac */ /* 0x000e620008000a00 */
[----:B------:R-:W-:-:S04]  /*04a0*/  IMAD R3, R3, UR9, R0 ;  /* 0x0000000903037c24 */ /* 0x000fc8000f8e0200 */
[----:B------:R-:W-:Y:S02]  /*04b0*/  IMAD R15, R3, UR8, R2 ;  /* 0x00000008030f7c24 */ /* 0x000fe4000f8e0202 */
[----:B------:R-:W2:Y:S08]  /*04c0*/  LDC.64 R6, c[0x0][0x388] ;  /* 0x0000e200ff067b82 */ /* 0x000eb00000000a00 */
[----:B------:R-:W3:Y:S01]  /*04d0*/  LDC.64 R10, c[0x0][0x390] ;  /* 0x0000e400ff0a7b82 */ /* 0x000ee20000000a00 */
[----:B0-----:R-:W-:-:S07]  /*04e0*/  IMAD.WIDE R2, R15, 0x4, R4 ;  /* 0x000000040f027825 */ /* 0x001fce00078e0204 */
[----:B------:R-:W0:Y:S01]  /*04f0*/  LDC.64 R8, c[0x0][0x3a0] ;  /* 0x0000e800ff087b82 */ /* 0x000e220000000a00 */
[----:B-1----:R-:W4:Y:S01]  /*0500*/  LDG.E.CONSTANT R3, desc[UR4][R2.64] ;  /* 0x0000000402037981 */ /* 0x002f22000c1e9900 */
[----:B--2---:R-:W-:-:S06]  /*0510*/  IMAD.WIDE R6, R15, 0x4, R6 ;  /* 0x000000040f067825 */ /* 0x004fcc00078e0206 */
[----:B------:R-:W1:Y:S01]  /*0520*/  LDC.64 R4, c[0x0][0x398] ;  /* 0x0000e600ff047b82 */ /* 0x000e620000000a00 */
[----:B------:R-:W2:Y:S01]  /*0530*/  LDG.E.CONSTANT R7, desc[UR4][R6.64] ;  /* 0x0000000406077981 */ /* 0x000ea2000c1e9900 */
[----:B---3--:R-:W-:-:S06]  /*0540*/  IMAD.WIDE R10, R15, 0x4, R10 ;  /* 0x000000040f0a7825 */ /* 0x008fcc00078e020a */
[----:B------:R-:W3:Y:S01]  /*0550*/  LDC.64 R12, c[0x0][0x3a8] ;  /* 0x0000ea00ff0c7b82 */ /* 0x000ee20000000a00 */
[----:B------:R-:W5:Y:S01]  /*0560*/  LDG.E.CONSTANT R11, desc[UR4][R10.64] ;  /* 0x000000040a0b7981 */ /* 0x000f62000c1e9900 */
[----:B0-----:R-:W-:-:S04]  /*0570*/  IMAD.WIDE R8, R15, 0x4, R8 ;  /* 0x000000040f087825 */ /* 0x001fc800078e0208 */
[----:B-1----:R-:W-:-:S04]  /*0580*/  IMAD.WIDE R4, R15, 0x4, R4 ;  /* 0x000000040f047825 */ /* 0x002fc800078e0204 */
[----:B---3--:R-:W-:Y:S01]  /*0590*/  IMAD.WIDE R12, R15, 0x4, R12 ;  /* 0x000000040f0c7825 */ /* 0x008fe200078e020c */
[----:B----4-:R-:W-:Y:S04]  /*05a0*/  STG.E desc[UR4][R4.64], R3 ;  /* 0x0000000304007986 */ /* 0x010fe8000c101904 */
[----:B--2---:R-:W-:Y:S04]  /*05b0*/  STG.E desc[UR4][R8.64], R7 ;  /* 0x0000000708007986 */ /* 0x004fe8000c101904 */
[----:B-----5:R-:W-:Y:S01]  /*05c0*/  STG.E desc[UR4][R12.64], R11 ;  /* 0x0000000b0c007986 */ /* 0x020fe2000c101904 */
[----:B------:R-:W-:Y:S05]  /*05d0*/  EXIT ;  /* 0x000000000000794d */ /* 0x000fea0003800000 */
.L_x_0:
[----:B------:R-:W-:-:S00]  /*05e0*/  BRA `(.L_x_0) ;  /* 0xfffffffc00fc7947 */ /* 0x000fc0000383ffff */
[----:B------:R-:W-:-:S00]  /*05f0*/  NOP ;  /* 0x0000000000007918 */ /* 0x000fc00000000000 */
        /* <DEDUP_REMOVED lines=8> */
.L_x_1:


//--------------------- .nv.shared.reserved.0     --------------------------
	.section	.nv.shared.reserved.0,"aw",@nobits
	.weak		__nv_reservedSMEM_offset_0_alias
	.size		__nv_reservedSMEM_offset_0_alias, 0, 64
	.other		__nv_reservedSMEM_offset_0_alias,@"STO_CUDA_RESERVED_SHARED STV_DEFAULT"
__nv_reservedSMEM_offset_0_alias:
	.zero		0
	.zero		64


//--------------------- .nv.constant0.copyFFT     --------------------------
	.section	.nv.constant0.copyFFT,"a",@progbits
	.sectionflags	@""
	.align	4
.nv.constant0.copyFFT:
	.zero		964


//--------------------- SYMBOLS --------------------------

	.type		.nv.reservedSmem.offset0,@object
	.size		.nv.reservedSmem.offset0,0x4
